//
// Generated by NVIDIA NVVM Compiler
//
// Compiler Build ID: CL-36424714
// Cuda compilation tools, release 13.0, V13.0.88
// Based on NVVM 20.0.0
//

.version 9.0
.target sm_100
.address_size 64

	// .globl	_Z22project3DGaussiansTo2DPKfS0_S0_S0_PfS1_
.extern .shared .align 16 .b8 shared[];

.visible .entry _Z22project3DGaussiansTo2DPKfS0_S0_S0_PfS1_(
	.param .u64 .ptr .align 1 _Z22project3DGaussiansTo2DPKfS0_S0_S0_PfS1__param_0,
	.param .u64 .ptr .align 1 _Z22project3DGaussiansTo2DPKfS0_S0_S0_PfS1__param_1,
	.param .u64 .ptr .align 1 _Z22project3DGaussiansTo2DPKfS0_S0_S0_PfS1__param_2,
	.param .u64 .ptr .align 1 _Z22project3DGaussiansTo2DPKfS0_S0_S0_PfS1__param_3,
	.param .u64 .ptr .align 1 _Z22project3DGaussiansTo2DPKfS0_S0_S0_PfS1__param_4,
	.param .u64 .ptr .align 1 _Z22project3DGaussiansTo2DPKfS0_S0_S0_PfS1__param_5
)
{
	.reg .pred 	%p<2>;
	.reg .b32 	%r<16>;
	.reg .b32 	%f<96>;
	.reg .b64 	%rd<25>;

	ld.param.u64 	%rd4, [_Z22project3DGaussiansTo2DPKfS0_S0_S0_PfS1__param_3];
	ld.param.u64 	%rd5, [_Z22project3DGaussiansTo2DPKfS0_S0_S0_PfS1__param_4];
	mov.u32 	%r1, %ntid.x;
	mov.u32 	%r4, %ctaid.x;
	mov.u32 	%r2, %tid.x;
	mad.lo.s32 	%r3, %r4, %r1, %r2;
	mov.u32 	%r5, %nctaid.x;
	mul.lo.s32 	%r6, %r5, %r1;
	setp.ge.u32 	%p1, %r3, %r6;
	@%p1 bra 	$L__BB0_2;
	ld.param.u64 	%rd24, [_Z22project3DGaussiansTo2DPKfS0_S0_S0_PfS1__param_5];
	ld.param.u64 	%rd23, [_Z22project3DGaussiansTo2DPKfS0_S0_S0_PfS1__param_2];
	ld.param.u64 	%rd22, [_Z22project3DGaussiansTo2DPKfS0_S0_S0_PfS1__param_1];
	ld.param.u64 	%rd21, [_Z22project3DGaussiansTo2DPKfS0_S0_S0_PfS1__param_0];
	cvta.to.global.u64 	%rd7, %rd23;
	cvta.to.global.u64 	%rd8, %rd5;
	cvta.to.global.u64 	%rd9, %rd24;
	cvta.to.global.u64 	%rd10, %rd4;
	cvta.to.global.u64 	%rd11, %rd22;
	cvta.to.global.u64 	%rd12, %rd21;
	mul.lo.s32 	%r7, %r3, 3;
	mul.wide.s32 	%rd13, %r7, 4;
	add.s64 	%rd14, %rd12, %rd13;
	ld.global.f32 	%f1, [%rd14];
	mov.u32 	%r8, shared;
	mad.lo.s32 	%r9, %r2, 12, %r8;
	st.shared.f32 	[%r9], %f1;
	ld.global.f32 	%f2, [%rd14+4];
	st.shared.f32 	[%r9+4], %f2;
	ld.global.f32 	%f3, [%rd14+8];
	st.shared.f32 	[%r9+8], %f3;
	mul.lo.s32 	%r10, %r3, 9;
	mul.wide.s32 	%rd15, %r10, 4;
	add.s64 	%rd16, %rd11, %rd15;
	ld.global.f32 	%f4, [%rd16];
	mul.lo.s32 	%r11, %r2, 36;
	mad.lo.s32 	%r12, %r1, 12, %r11;
	add.s32 	%r13, %r8, %r12;
	st.shared.f32 	[%r13], %f4;
	ld.global.f32 	%f5, [%rd16+4];
	st.shared.f32 	[%r13+4], %f5;
	ld.global.f32 	%f6, [%rd16+8];
	st.shared.f32 	[%r13+8], %f6;
	ld.global.f32 	%f7, [%rd16+12];
	st.shared.f32 	[%r13+12], %f7;
	ld.global.f32 	%f8, [%rd16+16];
	st.shared.f32 	[%r13+16], %f8;
	ld.global.f32 	%f9, [%rd16+20];
	st.shared.f32 	[%r13+20], %f9;
	ld.global.f32 	%f10, [%rd16+24];
	st.shared.f32 	[%r13+24], %f10;
	ld.global.f32 	%f11, [%rd16+28];
	st.shared.f32 	[%r13+28], %f11;
	ld.global.f32 	%f12, [%rd16+32];
	st.shared.f32 	[%r13+32], %f12;
	bar.sync 	0;
	ld.shared.f32 	%f13, [%r9];
	ld.shared.f32 	%f14, [%r9+4];
	ld.shared.f32 	%f15, [%r9+8];
	ld.shared.f32 	%f16, [%r13];
	ld.shared.f32 	%f17, [%r13+4];
	ld.shared.f32 	%f18, [%r13+8];
	ld.shared.f32 	%f19, [%r13+12];
	ld.shared.f32 	%f20, [%r13+16];
	ld.shared.f32 	%f21, [%r13+20];
	ld.shared.f32 	%f22, [%r13+24];
	ld.shared.f32 	%f23, [%r13+28];
	ld.shared.f32 	%f24, [%r13+32];
	ld.global.f32 	%f25, [%rd10];
	fma.rn.f32 	%f26, %f25, %f13, 0f00000000;
	ld.global.f32 	%f27, [%rd10+4];
	fma.rn.f32 	%f28, %f27, %f14, %f26;
	ld.global.f32 	%f29, [%rd10+8];
	fma.rn.f32 	%f30, %f29, %f15, %f28;
	ld.global.f32 	%f31, [%rd10+12];
	add.f32 	%f32, %f31, %f30;
	fma.rn.f32 	%f33, %f31, %f13, 0f00000000;
	ld.global.f32 	%f34, [%rd10+16];
	fma.rn.f32 	%f35, %f34, %f14, %f33;
	ld.global.f32 	%f36, [%rd10+20];
	fma.rn.f32 	%f37, %f36, %f15, %f35;
	ld.global.f32 	%f38, [%rd10+28];
	add.f32 	%f39, %f38, %f37;
	ld.global.f32 	%f40, [%rd10+24];
	fma.rn.f32 	%f41, %f40, %f13, 0f00000000;
	fma.rn.f32 	%f42, %f38, %f14, %f41;
	ld.global.f32 	%f43, [%rd10+32];
	fma.rn.f32 	%f44, %f43, %f15, %f42;
	ld.global.f32 	%f45, [%rd10+44];
	add.f32 	%f46, %f45, %f44;
	ld.global.f32 	%f47, [%rd7];
	ld.global.f32 	%f48, [%rd7+8];
	mul.f32 	%f49, %f48, %f46;
	fma.rn.f32 	%f50, %f47, %f32, %f49;
	div.rn.f32 	%f51, %f50, %f46;
	ld.global.f32 	%f52, [%rd7+16];
	ld.global.f32 	%f53, [%rd7+20];
	mul.f32 	%f54, %f53, %f46;
	fma.rn.f32 	%f55, %f52, %f39, %f54;
	div.rn.f32 	%f56, %f55, %f46;
	shl.b32 	%r14, %r3, 1;
	mul.wide.s32 	%rd17, %r14, 4;
	add.s64 	%rd18, %rd8, %rd17;
	st.global.f32 	[%rd18], %f51;
	st.global.f32 	[%rd18+4], %f56;
	ld.global.f32 	%f57, [%rd7];
	ld.global.f32 	%f58, [%rd7+16];
	rcp.rn.f32 	%f59, %f46;
	mul.f32 	%f60, %f59, %f59;
	mul.f32 	%f61, %f57, %f59;
	neg.f32 	%f62, %f57;
	mul.f32 	%f63, %f32, %f62;
	mul.f32 	%f64, %f60, %f63;
	mul.f32 	%f65, %f58, %f59;
	fma.rn.f32 	%f66, %f61, %f16, 0f00000000;
	fma.rn.f32 	%f67, %f19, 0f00000000, %f66;
	fma.rn.f32 	%f68, %f64, %f22, %f67;
	fma.rn.f32 	%f69, %f61, %f17, 0f00000000;
	fma.rn.f32 	%f70, %f20, 0f00000000, %f69;
	fma.rn.f32 	%f71, %f64, %f23, %f70;
	fma.rn.f32 	%f72, %f61, %f18, 0f00000000;
	fma.rn.f32 	%f73, %f21, 0f00000000, %f72;
	fma.rn.f32 	%f74, %f64, %f24, %f73;
	fma.rn.f32 	%f75, %f64, %f16, 0f00000000;
	fma.rn.f32 	%f76, %f19, 0f00000000, %f75;
	fma.rn.f32 	%f77, %f65, %f22, %f76;
	fma.rn.f32 	%f78, %f64, %f17, 0f00000000;
	fma.rn.f32 	%f79, %f20, 0f00000000, %f78;
	fma.rn.f32 	%f80, %f65, %f23, %f79;
	fma.rn.f32 	%f81, %f64, %f18, 0f00000000;
	fma.rn.f32 	%f82, %f21, 0f00000000, %f81;
	fma.rn.f32 	%f83, %f65, %f24, %f82;
	fma.rn.f32 	%f84, %f68, %f61, 0f00000000;
	fma.rn.f32 	%f85, %f71, 0f00000000, %f84;
	fma.rn.f32 	%f86, %f74, %f64, %f85;
	fma.rn.f32 	%f87, %f68, %f64, 0f00000000;
	fma.rn.f32 	%f88, %f71, 0f00000000, %f87;
	fma.rn.f32 	%f89, %f74, %f65, %f88;
	fma.rn.f32 	%f90, %f77, %f61, 0f00000000;
	fma.rn.f32 	%f91, %f80, 0f00000000, %f90;
	fma.rn.f32 	%f92, %f83, %f64, %f91;
	fma.rn.f32 	%f93, %f77, %f64, 0f00000000;
	fma.rn.f32 	%f94, %f80, 0f00000000, %f93;
	fma.rn.f32 	%f95, %f83, %f65, %f94;
	shl.b32 	%r15, %r3, 2;
	mul.wide.s32 	%rd19, %r15, 4;
	add.s64 	%rd20, %rd9, %rd19;
	st.global.f32 	[%rd20], %f86;
	st.global.f32 	[%rd20+4], %f89;
	st.global.f32 	[%rd20+8], %f92;
	st.global.f32 	[%rd20+12], %f95;
$L__BB0_2:
	ret;

}


// ===== COMPILED SASS (sm_100) =====

	.target	sm_100

	.elftype	@"ET_EXEC"


//--------------------- .note.nv.tkinfo           --------------------------
	.section	.note.nv.tkinfo,"",@"SHT_NOTE"
	.sectionflags	@"SHF_NOTE_NV_TKINFO"
	.tkinfo
        /*0018*/ 	.word	0x00000002
        /*0030*/ 	.string	""
        /*0030*/ 	.string	"ptxas"
        /*0030*/ 	.string	"Cuda compilation tools, release 13.0, V13.0.88"
        /*0030*/ 	.string	"Build cuda_13.0.r13.0/compiler.36424714_0"
        /*0030*/ 	.string	"-arch sm_100 -m 64 "



//--------------------- .note.nv.cuinfo           --------------------------
	.section	.note.nv.cuinfo,"",@"SHT_NOTE"
	.sectionflags	@"SHF_NOTE_NV_CUINFO"
        /*0018*/ 	.short	0x0002
        /*001a*/ 	.short	0x0064
        /*001c*/ 	.short	0x0082
	.zero		2


//--------------------- .nv.info                  --------------------------
	.section	.nv.info,"",@"SHT_CUDA_INFO"
	.align	4


	//----- nvinfo : EIATTR_REGCOUNT
	.align		4
        /*0000*/ 	.byte	0x04, 0x2f
        /*0002*/ 	.short	(.L_1 - .L_0)
	.align		4
.L_0:
        /*0004*/ 	.word	index@(_Z22project3DGaussiansTo2DPKfS0_S0_S0_PfS1_)
        /*0008*/ 	.word	0x00000020


	//----- nvinfo : EIATTR_FRAME_SIZE
	.align		4
.L_1:
        /*000c*/ 	.byte	0x04, 0x11
        /*000e*/ 	.short	(.L_3 - .L_2)
	.align		4
.L_2:
        /*0010*/ 	.word	index@($__internal_1_$__cuda_sm3x_div_rn_noftz_f32_slowpath)
        /*0014*/ 	.word	0x00000000


	//----- nvinfo : EIATTR_FRAME_SIZE
	.align		4
.L_3:
        /*0018*/ 	.byte	0x04, 0x11
        /*001a*/ 	.short	(.L_5 - .L_4)
	.align		4
.L_4:
        /*001c*/ 	.word	index@($__internal_0_$__cuda_sm20_rcp_rn_f32_slowpath)
        /*0020*/ 	.word	0x00000000


	//----- nvinfo : EIATTR_FRAME_SIZE
	.align		4
.L_5:
        /*0024*/ 	.byte	0x04, 0x11
        /*0026*/ 	.short	(.L_7 - .L_6)
	.align		4
.L_6:
        /*0028*/ 	.word	index@(_Z22project3DGaussiansTo2DPKfS0_S0_S0_PfS1_)
        /*002c*/ 	.word	0x00000000


	//----- nvinfo : EIATTR_MIN_STACK_SIZE
	.align		4
.L_7:
        /*0030*/ 	.byte	0x04, 0x12
        /*0032*/ 	.short	(.L_9 - .L_8)
	.align		4
.L_8:
        /*0034*/ 	.word	index@(_Z22project3DGaussiansTo2DPKfS0_S0_S0_PfS1_)
        /*0038*/ 	.word	0x00000000
.L_9:


//--------------------- .nv.compat                --------------------------
	.section	.nv.compat,"",@"SHT_CUDA_COMPAT_INFO"
	.align	4
        /*0000*/ 	.byte	0x02, 0x09, 0x00, 0x00, 0x02, 0x02, 0x01, 0x00, 0x02, 0x05, 0x05, 0x00, 0x03, 0x07, 0x01, 0x01
        /*0010*/ 	.byte	0x02, 0x03, 0x00, 0x00, 0x02, 0x06, 0x01, 0x00, 0x04, 0x0b, 0x08, 0x00, 0x01, 0x00, 0x00, 0x00
        /*0020*/ 	.byte	0x00, 0x00, 0x00, 0x00


//--------------------- .nv.info._Z22project3DGaussiansTo2DPKfS0_S0_S0_PfS1_ --------------------------
	.section	.nv.info._Z22project3DGaussiansTo2DPKfS0_S0_S0_PfS1_,"",@"SHT_CUDA_INFO"
	.sectionflags	@""
	.align	4


	//----- nvinfo : EIATTR_CUDA_API_VERSION
	.align		4
        /*0000*/ 	.byte	0x04, 0x37
        /*0002*/ 	.short	(.L_11 - .L_10)
.L_10:
        /*0004*/ 	.word	0x00000082


	//----- nvinfo : EIATTR_KPARAM_INFO
	.align		4
.L_11:
        /*0008*/ 	.byte	0x04, 0x17
        /*000a*/ 	.short	(.L_13 - .L_12)
.L_12:
        /*000c*/ 	.word	0x00000000
        /*0010*/ 	.short	0x0005
        /*0012*/ 	.short	0x0028
        /*0014*/ 	.byte	0x00, 0xf5, 0x21, 0x00


	//----- nvinfo : EIATTR_KPARAM_INFO
	.align		4
.L_13:
        /*0018*/ 	.byte	0x04, 0x17
        /*001a*/ 	.short	(.L_15 - .L_14)
.L_14:
        /*001c*/ 	.word	0x00000000
        /*0020*/ 	.short	0x0004
        /*0022*/ 	.short	0x0020
        /*0024*/ 	.byte	0x00, 0xf5, 0x21, 0x00


	//----- nvinfo : EIATTR_KPARAM_INFO
	.align		4
.L_15:
        /*0028*/ 	.byte	0x04, 0x17
        /*002a*/ 	.short	(.L_17 - .L_16)
.L_16:
        /*002c*/ 	.word	0x00000000
        /*0030*/ 	.short	0x0003
        /*0032*/ 	.short	0x0018
        /*0034*/ 	.byte	0x00, 0xf5, 0x21, 0x00


	//----- nvinfo : EIATTR_KPARAM_INFO
	.align		4
.L_17:
        /*0038*/ 	.byte	0x04, 0x17
        /*003a*/ 	.short	(.L_19 - .L_18)
.L_18:
        /*003c*/ 	.word	0x00000000
        /*0040*/ 	.short	0x0002
        /*0042*/ 	.short	0x0010
        /*0044*/ 	.byte	0x00, 0xf5, 0x21, 0x00


	//----- nvinfo : EIATTR_KPARAM_INFO
	.align		4
.L_19:
        /*0048*/ 	.byte	0x04, 0x17
        /*004a*/ 	.short	(.L_21 - .L_20)
.L_20:
        /*004c*/ 	.word	0x00000000
        /*0050*/ 	.short	0x0001
        /*0052*/ 	.short	0x0008
        /*0054*/ 	.byte	0x00, 0xf5, 0x21, 0x00


	//----- nvinfo : EIATTR_KPARAM_INFO
	.align		4
.L_21:
        /*0058*/ 	.byte	0x04, 0x17
        /*005a*/ 	.short	(.L_23 - .L_22)
.L_22:
        /*005c*/ 	.word	0x00000000
        /*0060*/ 	.short	0x0000
        /*0062*/ 	.short	0x0000
        /*0064*/ 	.byte	0x00, 0xf5, 0x21, 0x00


	//----- nvinfo : EIATTR_SPARSE_MMA_MASK
	.align		4
.L_23:
        /*0068*/ 	.byte	0x03, 0x50
        /*006a*/ 	.short	0x0000


	//----- nvinfo : EIATTR_MAXREG_COUNT
	.align		4
        /*006c*/ 	.byte	0x03, 0x1b
        /*006e*/ 	.short	0x00ff


	//----- nvinfo : EIATTR_NUM_BARRIERS
	.align		4
        /*0070*/ 	.byte	0x02, 0x4c
        /*0072*/ 	.byte	0x01
	.zero		1


	//----- nvinfo : EIATTR_MERCURY_ISA_VERSION
	.align		4
        /*0074*/ 	.byte	0x03, 0x5f
        /*0076*/ 	.short	0x0101


	//----- nvinfo : EIATTR_VRC_CTA_INIT_COUNT
	.align		4
        /*0078*/ 	.byte	0x02, 0x4a
	.zero		1
	.zero		1


	//----- nvinfo : EIATTR_EXIT_INSTR_OFFSETS
	.align		4
        /*007c*/ 	.byte	0x04, 0x1c
        /*007e*/ 	.short	(.L_25 - .L_24)


	//   ....[0]....
.L_24:
        /*0080*/ 	.word	0x00000080


	//   ....[1]....
        /*0084*/ 	.word	0x00000b80


	//----- nvinfo : EIATTR_CRS_STACK_SIZE
	.align		4
.L_25:
        /*0088*/ 	.byte	0x04, 0x1e
        /*008a*/ 	.short	(.L_27 - .L_26)
.L_26:
        /*008c*/ 	.word	0x00000000


	//----- nvinfo : EIATTR_CBANK_PARAM_SIZE
	.align		4
.L_27:
        /*0090*/ 	.byte	0x03, 0x19
        /*0092*/ 	.short	0x0030


	//----- nvinfo : EIATTR_PARAM_CBANK
	.align		4
        /*0094*/ 	.byte	0x04, 0x0a
        /*0096*/ 	.short	(.L_29 - .L_28)
	.align		4
.L_28:
        /*0098*/ 	.word	index@(.nv.constant0._Z22project3DGaussiansTo2DPKfS0_S0_S0_PfS1_)
        /*009c*/ 	.short	0x0380
        /*009e*/ 	.short	0x0030


	//----- nvinfo : EIATTR_SW_WAR
	.align		4
.L_29:
        /*00a0*/ 	.byte	0x04, 0x36
        /*00a2*/ 	.short	(.L_31 - .L_30)
.L_30:
        /*00a4*/ 	.word	0x00000008
.L_31:


//--------------------- .nv.callgraph             --------------------------
	.section	.nv.callgraph,"",@"SHT_CUDA_CALLGRAPH"
	.align	4
	.sectionentsize	8
	.align		4
        /*0000*/ 	.word	0x00000000
	.align		4
        /*0004*/ 	.word	0xffffffff
	.align		4
        /*0008*/ 	.word	0x00000000
	.align		4
        /*000c*/ 	.word	0xfffffffe
	.align		4
        /*0010*/ 	.word	0x00000000
	.align		4
        /*0014*/ 	.word	0xfffffffd
	.align		4
        /*0018*/ 	.word	0x00000000
	.align		4
        /*001c*/ 	.word	0xfffffffc


//--------------------- .text._Z22project3DGaussiansTo2DPKfS0_S0_S0_PfS1_ --------------------------
	.section	.text._Z22project3DGaussiansTo2DPKfS0_S0_S0_PfS1_,"ax",@progbits
	.align	128
        .global         _Z22project3DGaussiansTo2DPKfS0_S0_S0_PfS1_
        .type           _Z22project3DGaussiansTo2DPKfS0_S0_S0_PfS1_,@function
        .size           _Z22project3DGaussiansTo2DPKfS0_S0_S0_PfS1_,(.L_x_24 - _Z22project3DGaussiansTo2DPKfS0_S0_S0_PfS1_)
        .other          _Z22project3DGaussiansTo2DPKfS0_S0_S0_PfS1_,@"STO_CUDA_ENTRY STV_DEFAULT"
_Z22project3DGaussiansTo2DPKfS0_S0_S0_PfS1_:
.text._Z22project3DGaussiansTo2DPKfS0_S0_S0_PfS1_:
[----:B------:R-:W-:Y:S01]  /*0000*/  LDC R1, c[0x0][0x37c] ;  /* 0x0000df00ff017b82 */ /* 0x000fe20000000800 */
[----:B------:R-:W0:Y:S07]  /*0010*/  S2R R10, SR_TID.X ;  /* 0x00000000000a7919 */ /* 0x000e2e0000002100 */
[----:B------:R-:W0:Y:S08]  /*0020*/  S2UR UR4, SR_CTAID.X ;  /* 0x00000000000479c3 */ /* 0x000e300000002500 */
[----:B------:R-:W0:Y:S01]  /*0030*/  LDC R5, c[0x0][0x360] ;  /* 0x0000d800ff057b82 */ /* 0x000e220000000800 */
[----:B------:R-:W1:Y:S01]  /*0040*/  LDCU UR5, c[0x0][0x370] ;  /* 0x00006e00ff0577ac */ /* 0x000e620008000800 */
[----:B0-----:R-:W-:-:S02]  /*0050*/  IMAD R6, R5, UR4, R10 ;  /* 0x0000000405067c24 */ /* 0x001fc4000f8e020a */
[----:B-1----:R-:W-:-:S05]  /*0060*/  IMAD R3, R5, UR5, RZ ;  /* 0x0000000505037c24 */ /* 0x002fca000f8e02ff */
[----:B------:R-:W-:-:S13]  /*0070*/  ISETP.GE.U32.AND P0, PT, R6, R3, PT ;  /* 0x000000030600720c */ /* 0x000fda0003f06070 */
[----:B------:R-:W-:Y:S05]  /*0080*/  @P0 EXIT ;  /* 0x000000000000094d */ /* 0x000fea0003800000 */
[----:B------:R-:W0:Y:S01]  /*0090*/  LDC.64 R8, c[0x0][0x380] ;  /* 0x0000e000ff087b82 */ /* 0x000e220000000a00 */
[----:B------:R-:W1:Y:S01]  /*00a0*/  LDCU.64 UR4, c[0x0][0x358] ;  /* 0x00006b00ff0477ac */ /* 0x000e620008000a00 */
[C---:B------:R-:W-:Y:S02]  /*00b0*/  IMAD R7, R6.reuse, 0x3, RZ ;  /* 0x0000000306077824 */ /* 0x040fe400078e02ff */
[----:B------:R-:W-:-:S04]  /*00c0*/  IMAD R11, R6, 0x9, RZ ;  /* 0x00000009060b7824 */ /* 0x000fc800078e02ff */
[----:B------:R-:W2:Y:S01]  /*00d0*/  LDC.64 R2, c[0x0][0x388] ;  /* 0x0000e200ff027b82 */ /* 0x000ea20000000a00 */
[----:B0-----:R-:W-:-:S05]  /*00e0*/  IMAD.WIDE R8, R7, 0x4, R8 ;  /* 0x0000000407087825 */ /* 0x001fca00078e0208 */
[----:B-1----:R-:W3:Y:S01]  /*00f0*/  LDG.E R7, desc[UR4][R8.64] ;  /* 0x0000000408077981 */ /* 0x002ee2000c1e1900 */
[----:B--2---:R-:W-:-:S03]  /*0100*/  IMAD.WIDE R2, R11, 0x4, R2 ;  /* 0x000000040b027825 */ /* 0x004fc600078e0202 */
[----:B------:R-:W2:Y:S04]  /*0110*/  LDG.E R13, desc[UR4][R8.64+0x4] ;  /* 0x00000404080d7981 */ /* 0x000ea8000c1e1900 */
[----:B------:R0:W4:Y:S04]  /*0120*/  LDG.E R15, desc[UR4][R8.64+0x8] ;  /* 0x00000804080f7981 */ /* 0x000128000c1e1900 */
[----:B------:R-:W5:Y:S04]  /*0130*/  LDG.E R17, desc[UR4][R2.64] ;  /* 0x0000000402117981 */ /* 0x000f68000c1e1900 */
[----:B------:R-:W5:Y:S04]  /*0140*/  LDG.E R19, desc[UR4][R2.64+0x4] ;  /* 0x0000040402137981 */ /* 0x000f68000c1e1900 */
[----:B------:R-:W5:Y:S04]  /*0150*/  LDG.E R21, desc[UR4][R2.64+0x8] ;  /* 0x0000080402157981 */ /* 0x000f68000c1e1900 */
[----:B------:R-:W5:Y:S04]  /*0160*/  LDG.E R23, desc[UR4][R2.64+0xc] ;  /* 0x00000c0402177981 */ /* 0x000f68000c1e1900 */
[----:B------:R-:W5:Y:S04]  /*0170*/  LDG.E R25, desc[UR4][R2.64+0x10] ;  /* 0x0000100402197981 */ /* 0x000f68000c1e1900 */
[----:B------:R-:W5:Y:S04]  /*0180*/  LDG.E R27, desc[UR4][R2.64+0x14] ;  /* 0x00001404021b7981 */ /* 0x000f68000c1e1900 */
[----:B------:R-:W5:Y:S04]  /*0190*/  LDG.E R4, desc[UR4][R2.64+0x18] ;  /* 0x0000180402047981 */ /* 0x000f68000c1e1900 */
[----:B------:R-:W5:Y:S04]  /*01a0*/  LDG.E R12, desc[UR4][R2.64+0x1c] ;  /* 0x00001c04020c7981 */ /* 0x000f68000c1e1900 */
[----:B------:R-:W5:Y:S01]  /*01b0*/  LDG.E R14, desc[UR4][R2.64+0x20] ;  /* 0x00002004020e7981 */ /* 0x000f62000c1e1900 */
[----:B------:R-:W1:Y:S01]  /*01c0*/  S2R R11, SR_CgaCtaId ;  /* 0x00000000000b7919 */ /* 0x000e620000008800 */
[----:B------:R-:W-:Y:S01]  /*01d0*/  MOV R0, 0x400 ;  /* 0x0000040000007802 */ /* 0x000fe20000000f00 */
[----:B------:R-:W-:Y:S01]  /*01e0*/  IMAD R20, R10, 0x3, R5 ;  /* 0x000000030a147824 */ /* 0x000fe200078e0205 */
[----:B0-----:R-:W0:Y:S02]  /*01f0*/  LDC.64 R8, c[0x0][0x398] ;  /* 0x0000e600ff087b82 */ /* 0x001e240000000a00 */
[----:B-1----:R-:W-:-:S05]  /*0200*/  LEA R11, R11, R0, 0x18 ;  /* 0x000000000b0b7211 */ /* 0x002fca00078ec0ff */
[--C-:B------:R-:W-:Y:S02]  /*0210*/  IMAD R10, R10, 0xc, R11.reuse ;  /* 0x0000000c0a0a7824 */ /* 0x100fe400078e020b */
[----:B------:R-:W-:Y:S01]  /*0220*/  IMAD R20, R20, 0xc, R11 ;  /* 0x0000000c14147824 */ /* 0x000fe200078e020b */
[----:B------:R-:W1:Y:S02]  /*0230*/  LDC.64 R28, c[0x0][0x390] ;  /* 0x0000e400ff1c7b82 */ /* 0x000e640000000a00 */
[----:B---3--:R-:W-:Y:S04]  /*0240*/  STS [R10], R7 ;  /* 0x000000070a007388 */ /* 0x008fe80000000800 */
[----:B--2---:R2:W-:Y:S04]  /*0250*/  STS [R10+0x4], R13 ;  /* 0x0000040d0a007388 */ /* 0x0045e80000000800 */
[----:B----4-:R-:W-:Y:S04]  /*0260*/  STS [R10+0x8], R15 ;  /* 0x0000080f0a007388 */ /* 0x010fe80000000800 */
[----:B-----5:R3:W-:Y:S04]  /*0270*/  STS [R20], R17 ;  /* 0x0000001114007388 */ /* 0x0207e80000000800 */
[----:B------:R4:W-:Y:S04]  /*0280*/  STS [R20+0x4], R19 ;  /* 0x0000041314007388 */ /* 0x0009e80000000800 */
[----:B------:R5:W-:Y:S04]  /*0290*/  STS [R20+0x8], R21 ;  /* 0x0000081514007388 */ /* 0x000be80000000800 */
[----:B------:R-:W-:Y:S04]  /*02a0*/  STS [R20+0xc], R23 ;  /* 0x00000c1714007388 */ /* 0x000fe80000000800 */
[----:B------:R-:W-:Y:S04]  /*02b0*/  STS [R20+0x10], R25 ;  /* 0x0000101914007388 */ /* 0x000fe80000000800 */
[----:B------:R-:W-:Y:S04]  /*02c0*/  STS [R20+0x14], R27 ;  /* 0x0000141b14007388 */ /* 0x000fe80000000800 */
[----:B------:R-:W-:Y:S04]  /*02d0*/  STS [R20+0x18], R4 ;  /* 0x0000180414007388 */ /* 0x000fe80000000800 */
[----:B------:R-:W-:Y:S04]  /*02e0*/  STS [R20+0x1c], R12 ;  /* 0x00001c0c14007388 */ /* 0x000fe80000000800 */
[----:B------:R-:W-:Y:S01]  /*02f0*/  STS [R20+0x20], R14 ;  /* 0x0000200e14007388 */ /* 0x000fe20000000800 */
[----:B------:R-:W-:Y:S06]  /*0300*/  BAR.SYNC.DEFER_BLOCKING 0x0 ;  /* 0x0000000000007b1d */ /* 0x000fec0000010000 */
[----:B0-----:R-:W5:Y:S04]  /*0310*/  LDG.E R3, desc[UR4][R8.64+0x18] ;  /* 0x0000180408037981 */ /* 0x001f68000c1e1900 */
[----:B------:R-:W5:Y:S04]  /*0320*/  LDG.E R5, desc[UR4][R8.64+0x1c] ;  /* 0x00001c0408057981 */ /* 0x000f68000c1e1900 */
[----:B------:R-:W5:Y:S04]  /*0330*/  LDG.E R0, desc[UR4][R8.64+0x20] ;  /* 0x0000200408007981 */ /* 0x000f68000c1e1900 */
[----:B--2---:R-:W2:Y:S04]  /*0340*/  LDG.E R13, desc[UR4][R8.64+0x2c] ;  /* 0x00002c04080d7981 */ /* 0x004ea8000c1e1900 */
[----:B------:R-:W2:Y:S04]  /*0350*/  LDG.E R7, desc[UR4][R8.64] ;  /* 0x0000000408077981 */ /* 0x000ea8000c1e1900 */
[----:B------:R-:W2:Y:S04]  /*0360*/  LDG.E R16, desc[UR4][R8.64+0x4] ;  /* 0x0000040408107981 */ /* 0x000ea8000c1e1900 */
[----:B---3--:R-:W3:Y:S04]  /*0370*/  LDG.E R17, desc[UR4][R8.64+0x8] ;  /* 0x0000080408117981 */ /* 0x008ee8000c1e1900 */
[----:B----4-:R-:W4:Y:S04]  /*0380*/  LDG.E R19, desc[UR4][R8.64+0xc] ;  /* 0x00000c0408137981 */ /* 0x010f28000c1e1900 */
[----:B-1----:R-:W4:Y:S04]  /*0390*/  LDG.E R18, desc[UR4][R28.64+0x8] ;  /* 0x000008041c127981 */ /* 0x002f28000c1e1900 */
[----:B------:R-:W4:Y:S04]  /*03a0*/  LDG.E R22, desc[UR4][R28.64] ;  /* 0x000000041c167981 */ /* 0x000f28000c1e1900 */
[----:B------:R-:W4:Y:S04]  /*03b0*/  LDG.E R15, desc[UR4][R8.64+0x10] ;  /* 0x00001004080f7981 */ /* 0x000f28000c1e1900 */
[----:B-----5:R0:W5:Y:S04]  /*03c0*/  LDG.E R21, desc[UR4][R8.64+0x14] ;  /* 0x0000140408157981 */ /* 0x020168000c1e1900 */
[----:B------:R-:W1:Y:S04]  /*03d0*/  LDS R4, [R10] ;  /* 0x000000000a047984 */ /* 0x000e680000000800 */
[----:B------:R-:W1:Y:S04]  /*03e0*/  LDS R24, [R10+0x4] ;  /* 0x000004000a187984 */ /* 0x000e680000000800 */
[----:B------:R-:W1:Y:S04]  /*03f0*/  LDS R26, [R10+0x8] ;  /* 0x000008000a1a7984 */ /* 0x000e680000000800 */
[----:B------:R0:W1:Y:S04]  /*0400*/  LDS R2, [R20+0x8] ;  /* 0x0000080014027984 */ /* 0x0000680000000800 */
[----:B------:R1:W1:Y:S04]  /*0410*/  LDS R11, [R20+0xc] ;  /* 0x00000c00140b7984 */ /* 0x0002680000000800 */
[----:B0-----:R0:W0:Y:S04]  /*0420*/  LDS R8, [R20+0x10] ;  /* 0x0000100014087984 */ /* 0x0010280000000800 */
[----:B------:R0:W0:Y:S04]  /*0430*/  LDS R9, [R20+0x14] ;  /* 0x0000140014097984 */ /* 0x0000280000000800 */
[----:B------:R0:W0:Y:S04]  /*0440*/  LDS R10, [R20+0x18] ;  /* 0x00001800140a7984 */ /* 0x0000280000000800 */
[----:B------:R0:W0:Y:S04]  /*0450*/  LDS R12, [R20+0x1c] ;  /* 0x00001c00140c7984 */ /* 0x0000280000000800 */
[----:B------:R0:W0:Y:S01]  /*0460*/  LDS R14, [R20+0x20] ;  /* 0x00002000140e7984 */ /* 0x0000220000000800 */
[----:B------:R-:W-:Y:S01]  /*0470*/  BSSY.RECONVERGENT B0, `(.L_x_0) ;  /* 0x000001d000007945 */ /* 0x000fe20003800200 */
[----:B-1----:R-:W-:-:S04]  /*0480*/  FFMA R3, R4, R3, RZ ;  /* 0x0000000304037223 */ /* 0x002fc800000000ff */
[----:B------:R-:W-:-:S04]  /*0490*/  FFMA R3, R24, R5, R3 ;  /* 0x0000000518037223 */ /* 0x000fc80000000003 */
[----:B------:R-:W-:Y:S02]  /*04a0*/  FFMA R0, R26, R0, R3 ;  /* 0x000000001a007223 */ /* 0x000fe40000000003 */
[----:B------:R1:W0:Y:S02]  /*04b0*/  LDS R3, [R20] ;  /* 0x0000000014037984 */ /* 0x0002240000000800 */
[----:B--2---:R-:W-:Y:S02]  /*04c0*/  FADD R13, R0, R13 ;  /* 0x0000000d000d7221 */ /* 0x004fe40000000000 */
[----:B------:R1:W2:Y:S01]  /*04d0*/  LDS R0, [R20+0x4] ;  /* 0x0000040014007984 */ /* 0x0002a20000000800 */
[----:B------:R-:W-:Y:S01]  /*04e0*/  FFMA R7, R4, R7, RZ ;  /* 0x0000000704077223 */ /* 0x000fe200000000ff */
[----:B------:R-:W1:Y:S03]  /*04f0*/  MUFU.RCP R28, R13 ;  /* 0x0000000d001c7308 */ /* 0x000e660000001000 */
[----:B------:R-:W-:-:S04]  /*0500*/  FFMA R7, R24, R16, R7 ;  /* 0x0000001018077223 */ /* 0x000fc80000000007 */
[----:B---3--:R-:W-:-:S04]  /*0510*/  FFMA R16, R26, R17, R7 ;  /* 0x000000111a107223 */ /* 0x008fc80000000007 */
[----:B----4-:R-:W-:Y:S01]  /*0520*/  FADD R7, R16, R19 ;  /* 0x0000001310077221 */ /* 0x010fe20000000000 */
[----:B------:R-:W-:Y:S01]  /*0530*/  FFMA R19, R4, R19, RZ ;  /* 0x0000001304137223 */ /* 0x000fe200000000ff */
[----:B------:R-:W-:-:S04]  /*0540*/  FMUL R18, R13, R18 ;  /* 0x000000120d127220 */ /* 0x000fc80000400000 */
[----:B------:R-:W-:Y:S01]  /*0550*/  FFMA R4, R7, R22, R18 ;  /* 0x0000001607047223 */ /* 0x000fe20000000012 */
[----:B-1----:R-:W-:-:S03]  /*0560*/  FFMA R17, -R13, R28, 1 ;  /* 0x3f8000000d117423 */ /* 0x002fc6000000011c */
[----:B------:R-:W1:Y:S01]  /*0570*/  FCHK P0, R4, R13 ;  /* 0x0000000d04007302 */ /* 0x000e620000000000 */
[----:B------:R-:W-:Y:S01]  /*0580*/  FFMA R17, R28, R17, R28 ;  /* 0x000000111c117223 */ /* 0x000fe2000000001c */
[----:B------:R-:W-:-:S03]  /*0590*/  FFMA R15, R24, R15, R19 ;  /* 0x0000000f180f7223 */ /* 0x000fc60000000013 */
[----:B------:R-:W-:Y:S01]  /*05a0*/  FFMA R16, R4, R17, RZ ;  /* 0x0000001104107223 */ /* 0x000fe200000000ff */
[----:B-----5:R-:W-:-:S03]  /*05b0*/  FFMA R18, R26, R21, R15 ;  /* 0x000000151a127223 */ /* 0x020fc6000000000f */
[----:B------:R-:W-:Y:S01]  /*05c0*/  FFMA R15, -R13, R16, R4 ;  /* 0x000000100d0f7223 */ /* 0x000fe20000000104 */
[----:B------:R-:W-:-:S03]  /*05d0*/  FADD R18, R18, R5 ;  /* 0x0000000512127221 */ /* 0x000fc60000000000 */
[----:B------:R-:W-:Y:S01]  /*05e0*/  FFMA R15, R17, R15, R16 ;  /* 0x0000000f110f7223 */ /* 0x000fe20000000010 */
[----:B012---:R-:W-:Y:S06]  /*05f0*/  @!P0 BRA `(.L_x_1) ;  /* 0x0000000000108947 */ /* 0x007fec0003800000 */
[----:B------:R-:W-:Y:S02]  /*0600*/  MOV R5, R13 ;  /* 0x0000000d00057202 */ /* 0x000fe40000000f00 */
[----:B------:R-:W-:-:S07]  /*0610*/  MOV R16, 0x630 ;  /* 0x0000063000107802 */ /* 0x000fce0000000f00 */
[----:B------:R-:W-:Y:S05]  /*0620*/  CALL.REL.NOINC `($__internal_1_$__cuda_sm3x_div_rn_noftz_f32_slowpath) ;  /* 0x00000008002c7944 */ /* 0x000fea0003c00000 */
[----:B------:R-:W-:-:S07]  /*0630*/  MOV R15, R19 ;  /* 0x00000013000f7202 */ /* 0x000fce0000000f00 */
.L_x_1:
[----:B------:R-:W-:Y:S05]  /*0640*/  BSYNC.RECONVERGENT B0 ;  /* 0x0000000000007941 */ /* 0x000fea0003800200 */
.L_x_0:
[----:B------:R-:W0:Y:S02]  /*0650*/  LDC.64 R16, c[0x0][0x390] ;  /* 0x0000e400ff107b82 */ /* 0x000e240000000a00 */
[----:B0-----:R-:W2:Y:S04]  /*0660*/  LDG.E R4, desc[UR4][R16.64+0x14] ;  /* 0x0000140410047981 */ /* 0x001ea8000c1e1900 */
[----:B------:R-:W3:Y:S01]  /*0670*/  LDG.E R5, desc[UR4][R16.64+0x10] ;  /* 0x0000100410057981 */ /* 0x000ee2000c1e1900 */
[----:B------:R-:W0:Y:S01]  /*0680*/  MUFU.RCP R20, R13 ;  /* 0x0000000d00147308 */ /* 0x000e220000001000 */
[----:B------:R-:W-:Y:S01]  /*0690*/  BSSY.RECONVERGENT B0, `(.L_x_2) ;  /* 0x000000e000007945 */ /* 0x000fe20003800200 */
[C---:B0-----:R-:W-:Y:S01]  /*06a0*/  FFMA R21, -R13.reuse, R20, 1 ;  /* 0x3f8000000d157423 */ /* 0x041fe20000000114 */
[----:B--2---:R-:W-:-:S03]  /*06b0*/  FMUL R19, R13, R4 ;  /* 0x000000040d137220 */ /* 0x004fc60000400000 */
[----:B------:R-:W-:Y:S01]  /*06c0*/  FFMA R4, R20, R21, R20 ;  /* 0x0000001514047223 */ /* 0x000fe20000000014 */
[----:B---3--:R-:W-:-:S04]  /*06d0*/  FFMA R18, R18, R5, R19 ;  /* 0x0000000512127223 */ /* 0x008fc80000000013 */
[----:B------:R-:W0:Y:S01]  /*06e0*/  FCHK P0, R18, R13 ;  /* 0x0000000d12007302 */ /* 0x000e220000000000 */
[----:B------:R-:W-:-:S04]  /*06f0*/  FFMA R5, R4, R18, RZ ;  /* 0x0000001204057223 */ /* 0x000fc800000000ff */
[----:B------:R-:W-:-:S04]  /*0700*/  FFMA R20, -R13, R5, R18 ;  /* 0x000000050d147223 */ /* 0x000fc80000000112 */
[----:B------:R-:W-:Y:S01]  /*0710*/  FFMA R19, R4, R20, R5 ;  /* 0x0000001404137223 */ /* 0x000fe20000000005 */
[----:B0-----:R-:W-:Y:S06]  /*0720*/  @!P0 BRA `(.L_x_3) ;  /* 0x0000000000108947 */ /* 0x001fec0003800000 */
[----:B------:R-:W-:Y:S01]  /*0730*/  MOV R4, R18 ;  /* 0x0000001200047202 */ /* 0x000fe20000000f00 */
[----:B------:R-:W-:Y:S01]  /*0740*/  IMAD.MOV.U32 R5, RZ, RZ, R13 ;  /* 0x000000ffff057224 */ /* 0x000fe200078e000d */
[----:B------:R-:W-:-:S07]  /*0750*/  MOV R16, 0x770 ;  /* 0x0000077000107802 */ /* 0x000fce0000000f00 */
[----:B------:R-:W-:Y:S05]  /*0760*/  CALL.REL.NOINC `($__internal_1_$__cuda_sm3x_div_rn_noftz_f32_slowpath) ;  /* 0x0000000400dc7944 */ /* 0x000fea0003c00000 */
.L_x_3:
[----:B------:R-:W-:Y:S05]  /*0770*/  BSYNC.RECONVERGENT B0 ;  /* 0x0000000000007941 */ /* 0x000fea0003800200 */
.L_x_2:
[----:B------:R-:W0:Y:S01]  /*0780*/  LDC.64 R16, c[0x0][0x3a0] ;  /* 0x0000e800ff107b82 */ /* 0x000e220000000a00 */
[----:B------:R-:W-:-:S07]  /*0790*/  SHF.L.U32 R21, R6, 0x1, RZ ;  /* 0x0000000106157819 */ /* 0x000fce00000006ff */
[----:B------:R-:W1:Y:S01]  /*07a0*/  LDC.64 R4, c[0x0][0x390] ;  /* 0x0000e400ff047b82 */ /* 0x000e620000000a00 */
[----:B0-----:R-:W-:-:S05]  /*07b0*/  IMAD.WIDE R16, R21, 0x4, R16 ;  /* 0x0000000415107825 */ /* 0x001fca00078e0210 */
[----:B------:R0:W-:Y:S04]  /*07c0*/  STG.E desc[UR4][R16.64], R15 ;  /* 0x0000000f10007986 */ /* 0x0001e8000c101904 */
[----:B------:R0:W-:Y:S04]  /*07d0*/  STG.E desc[UR4][R16.64+0x4], R19 ;  /* 0x0000041310007986 */ /* 0x0001e8000c101904 */
[----:B-1----:R0:W5:Y:S04]  /*07e0*/  LDG.E R20, desc[UR4][R4.64] ;  /* 0x0000000404147981 */ /* 0x002168000c1e1900 */
[----:B------:R0:W5:Y:S01]  /*07f0*/  LDG.E R18, desc[UR4][R4.64+0x10] ;  /* 0x0000100404127981 */ /* 0x000162000c1e1900 */
[----:B------:R-:W-:Y:S01]  /*0800*/  IADD3 R21, PT, PT, R13, 0x1800000, RZ ;  /* 0x018000000d157810 */ /* 0x000fe20007ffe0ff */
[----:B------:R-:W-:Y:S03]  /*0810*/  BSSY.RECONVERGENT B0, `(.L_x_4) ;  /* 0x000000c000007945 */ /* 0x000fe60003800200 */
[----:B------:R-:W-:-:S04]  /*0820*/  LOP3.LUT R21, R21, 0x7f800000, RZ, 0xc0, !PT ;  /* 0x7f80000015157812 */ /* 0x000fc800078ec0ff */
[----:B------:R-:W-:-:S13]  /*0830*/  ISETP.GT.U32.AND P0, PT, R21, 0x1ffffff, PT ;  /* 0x01ffffff1500780c */ /* 0x000fda0003f04070 */
[----:B0-----:R-:W-:Y:S05]  /*0840*/  @P0 BRA `(.L_x_5) ;  /* 0x0000000000100947 */ /* 0x001fea0003800000 */
[----:B------:R-:W-:-:S07]  /*0850*/  MOV R16, 0x870 ;  /* 0x0000087000107802 */ /* 0x000fce0000000f00 */
[----:B-----5:R-:W-:Y:S05]  /*0860*/  CALL.REL.NOINC `($__internal_0_$__cuda_sm20_rcp_rn_f32_slowpath) ;  /* 0x0000000000c87944 */ /* 0x020fea0003c00000 */
[----:B------:R-:W-:Y:S01]  /*0870*/  MOV R15, R13 ;  /* 0x0000000d000f7202 */ /* 0x000fe20000000f00 */
[----:B------:R-:W-:Y:S06]  /*0880*/  BRA `(.L_x_6) ;  /* 0x0000000000107947 */ /* 0x000fec0003800000 */
.L_x_5:
[----:B------:R-:W0:Y:S02]  /*0890*/  MUFU.RCP R15, R13 ;  /* 0x0000000d000f7308 */ /* 0x000e240000001000 */
[----:B0-----:R-:W-:-:S04]  /*08a0*/  FFMA R4, R13, R15, -1 ;  /* 0xbf8000000d047423 */ /* 0x001fc8000000000f */
[----:B------:R-:W-:-:S04]  /*08b0*/  FADD.FTZ R4, -R4, -RZ ;  /* 0x800000ff04047221 */ /* 0x000fc80000010100 */
[----:B------:R-:W-:-:S07]  /*08c0*/  FFMA R15, R15, R4, R15 ;  /* 0x000000040f0f7223 */ /* 0x000fce000000000f */
.L_x_6:
[----:B------:R-:W-:Y:S05]  /*08d0*/  BSYNC.RECONVERGENT B0 ;  /* 0x0000000000007941 */ /* 0x000fea0003800200 */
.L_x_4:
[----:B-----5:R-:W-:Y:S01]  /*08e0*/  FMUL R4, R7, -R20 ;  /* 0x8000001407047220 */ /* 0x020fe20000400000 */
[-C--:B------:R-:W-:Y:S01]  /*08f0*/  FMUL R7, R15, R15.reuse ;  /* 0x0000000f0f077220 */ /* 0x080fe20000400000 */
[-C--:B------:R-:W-:Y:S01]  /*0900*/  FMUL R5, R20, R15.reuse ;  /* 0x0000000f14057220 */ /* 0x080fe20000400000 */
[----:B------:R-:W-:Y:S02]  /*0910*/  FMUL R13, R18, R15 ;  /* 0x0000000f120d7220 */ /* 0x000fe40000400000 */
[----:B------:R-:W-:Y:S01]  /*0920*/  FMUL R7, R7, R4 ;  /* 0x0000000407077220 */ /* 0x000fe20000400000 */
[----:B------:R-:W-:-:S03]  /*0930*/  FFMA R4, R3, R5, RZ ;  /* 0x0000000503047223 */ /* 0x000fc600000000ff */
[----:B------:R-:W-:Y:S01]  /*0940*/  FFMA R16, R3, R7, RZ ;  /* 0x0000000703107223 */ /* 0x000fe200000000ff */
[----:B------:R-:W-:Y:S01]  /*0950*/  FFMA R15, RZ, R11, R4 ;  /* 0x0000000bff0f7223 */ /* 0x000fe20000000004 */
[C---:B------:R-:W-:Y:S02]  /*0960*/  FFMA R3, R0.reuse, R5, RZ ;  /* 0x0000000500037223 */ /* 0x040fe400000000ff */
[----:B------:R-:W-:Y:S01]  /*0970*/  FFMA R18, RZ, R11, R16 ;  /* 0x0000000bff127223 */ /* 0x000fe20000000010 */
[----:B------:R-:W-:Y:S01]  /*0980*/  FFMA R11, R0, R7, RZ ;  /* 0x00000007000b7223 */ /* 0x000fe200000000ff */
[----:B------:R-:W0:Y:S01]  /*0990*/  LDC.64 R16, c[0x0][0x3a8] ;  /* 0x0000ea00ff107b82 */ /* 0x000e220000000a00 */
[C---:B------:R-:W-:Y:S01]  /*09a0*/  FFMA R0, R2.reuse, R5, RZ ;  /* 0x0000000502007223 */ /* 0x040fe200000000ff */
[----:B------:R-:W-:Y:S01]  /*09b0*/  FFMA R2, R2, R7, RZ ;  /* 0x0000000702027223 */ /* 0x000fe200000000ff */
[-C--:B------:R-:W-:Y:S01]  /*09c0*/  FFMA R3, RZ, R8.reuse, R3 ;  /* 0x00000008ff037223 */ /* 0x080fe20000000003 */
[----:B------:R-:W-:Y:S01]  /*09d0*/  FFMA R8, RZ, R8, R11 ;  /* 0x00000008ff087223 */ /* 0x000fe2000000000b */
[-C--:B------:R-:W-:Y:S01]  /*09e0*/  FFMA R11, RZ, R9.reuse, R0 ;  /* 0x00000009ff0b7223 */ /* 0x080fe20000000000 */
[----:B------:R-:W-:Y:S01]  /*09f0*/  FFMA R2, RZ, R9, R2 ;  /* 0x00000009ff027223 */ /* 0x000fe20000000002 */
[-C--:B------:R-:W-:Y:S01]  /*0a00*/  FFMA R4, R10, R7.reuse, R15 ;  /* 0x000000070a047223 */ /* 0x080fe2000000000f */
[----:B------:R-:W-:Y:S01]  /*0a10*/  FFMA R3, R12, R7, R3 ;  /* 0x000000070c037223 */ /* 0x000fe20000000003 */
[-C--:B------:R-:W-:Y:S01]  /*0a20*/  FFMA R0, R10, R13.reuse, R18 ;  /* 0x0000000d0a007223 */ /* 0x080fe20000000012 */
[----:B------:R-:W-:Y:S01]  /*0a30*/  FFMA R12, R12, R13, R8 ;  /* 0x0000000d0c0c7223 */ /* 0x000fe20000000008 */
[C---:B------:R-:W-:Y:S01]  /*0a40*/  FFMA R8, R14.reuse, R7, R11 ;  /* 0x000000070e087223 */ /* 0x040fe2000000000b */
[----:B------:R-:W-:Y:S01]  /*0a50*/  FFMA R14, R14, R13, R2 ;  /* 0x0000000d0e0e7223 */ /* 0x000fe20000000002 */
[-C--:B------:R-:W-:Y:S01]  /*0a60*/  FFMA R2, R5, R4.reuse, RZ ;  /* 0x0000000405027223 */ /* 0x080fe200000000ff */
[----:B------:R-:W-:Y:S01]  /*0a70*/  FFMA R4, R7, R4, RZ ;  /* 0x0000000407047223 */ /* 0x000fe200000000ff */
[-C--:B------:R-:W-:Y:S01]  /*0a80*/  FFMA R5, R5, R0.reuse, RZ ;  /* 0x0000000005057223 */ /* 0x080fe200000000ff */
[----:B------:R-:W-:Y:S01]  /*0a90*/  FFMA R11, R7, R0, RZ ;  /* 0x00000000070b7223 */ /* 0x000fe200000000ff */
[----:B------:R-:W-:-:S02]  /*0aa0*/  IMAD.SHL.U32 R15, R6, 0x4, RZ ;  /* 0x00000004060f7824 */ /* 0x000fc400078e00ff */
[-C--:B------:R-:W-:Y:S01]  /*0ab0*/  FFMA R2, RZ, R3.reuse, R2 ;  /* 0x00000003ff027223 */ /* 0x080fe20000000002 */
[----:B------:R-:W-:Y:S01]  /*0ac0*/  FFMA R4, RZ, R3, R4 ;  /* 0x00000003ff047223 */ /* 0x000fe20000000004 */
[-C--:B------:R-:W-:Y:S01]  /*0ad0*/  FFMA R9, RZ, R12.reuse, R5 ;  /* 0x0000000cff097223 */ /* 0x080fe20000000005 */
[----:B------:R-:W-:Y:S01]  /*0ae0*/  FFMA R11, RZ, R12, R11 ;  /* 0x0000000cff0b7223 */ /* 0x000fe2000000000b */
[-C--:B------:R-:W-:Y:S01]  /*0af0*/  FFMA R3, R7, R8.reuse, R2 ;  /* 0x0000000807037223 */ /* 0x080fe20000000002 */
[----:B------:R-:W-:Y:S01]  /*0b00*/  FFMA R5, R13, R8, R4 ;  /* 0x000000080d057223 */ /* 0x000fe20000000004 */
[----:B0-----:R-:W-:-:S04]  /*0b10*/  IMAD.WIDE R16, R15, 0x4, R16 ;  /* 0x000000040f107825 */ /* 0x001fc800078e0210 */
[-C--:B------:R-:W-:Y:S01]  /*0b20*/  FFMA R9, R7, R14.reuse, R9 ;  /* 0x0000000e07097223 */ /* 0x080fe20000000009 */
[----:B------:R-:W-:Y:S01]  /*0b30*/  FFMA R11, R13, R14, R11 ;  /* 0x0000000e0d0b7223 */ /* 0x000fe2000000000b */
[----:B------:R-:W-:Y:S04]  /*0b40*/  STG.E desc[UR4][R16.64], R3 ;  /* 0x0000000310007986 */ /* 0x000fe8000c101904 */
[----:B------:R-:W-:Y:S04]  /*0b50*/  STG.E desc[UR4][R16.64+0x4], R5 ;  /* 0x0000040510007986 */ /* 0x000fe8000c101904 */
[----:B------:R-:W-:Y:S04]  /*0b60*/  STG.E desc[UR4][R16.64+0x8], R9 ;  /* 0x0000080910007986 */ /* 0x000fe8000c101904 */
[----:B------:R-:W-:Y:S01]  /*0b70*/  STG.E desc[UR4][R16.64+0xc], R11 ;  /* 0x00000c0b10007986 */ /* 0x000fe2000c101904 */
[----:B------:R-:W-:Y:S05]  /*0b80*/  EXIT ;  /* 0x000000000000794d */ /* 0x000fea0003800000 */
        .weak           $__internal_0_$__cuda_sm20_rcp_rn_f32_slowpath
        .type           $__internal_0_$__cuda_sm20_rcp_rn_f32_slowpath,@function
        .size           $__internal_0_$__cuda_sm20_rcp_rn_f32_slowpath,($__internal_1_$__cuda_sm3x_div_rn_noftz_f32_slowpath - $__internal_0_$__cuda_sm20_rcp_rn_f32_slowpath)
$__internal_0_$__cuda_sm20_rcp_rn_f32_slowpath:
[----:B------:R-:W-:Y:S01]  /*0b90*/  SHF.L.U32 R5, R13, 0x1, RZ ;  /* 0x000000010d057819 */ /* 0x000fe200000006ff */
[----:B------:R-:W-:Y:S01]  /*0ba0*/  BSSY.RECONVERGENT B1, `(.L_x_7) ;  /* 0x0000031000017945 */ /* 0x000fe20003800200 */
[----:B------:R-:W-:Y:S02]  /*0bb0*/  MOV R4, R13 ;  /* 0x0000000d00047202 */ /* 0x000fe40000000f00 */
[----:B------:R-:W-:-:S04]  /*0bc0*/  SHF.R.U32.HI R5, RZ, 0x18, R5 ;  /* 0x00000018ff057819 */ /* 0x000fc80000011605 */
[----:B------:R-:W-:-:S13]  /*0bd0*/  ISETP.NE.U32.AND P0, PT, R5, RZ, PT ;  /* 0x000000ff0500720c */ /* 0x000fda0003f05070 */
[----:B------:R-:W-:Y:S05]  /*0be0*/  @P0 BRA `(.L_x_8) ;  /* 0x0000000000280947 */ /* 0x000fea0003800000 */
[----:B------:R-:W-:-:S04]  /*0bf0*/  SHF.L.U32 R5, R4, 0x1, RZ ;  /* 0x0000000104057819 */ /* 0x000fc800000006ff */
[----:B------:R-:W-:-:S13]  /*0c00*/  ISETP.NE.AND P0, PT, R5, RZ, PT ;  /* 0x000000ff0500720c */ /* 0x000fda0003f05270 */
[----:B------:R-:W-:Y:S01]  /*0c10*/  @P0 FFMA R15, R4, 1.84467440737095516160e+19, RZ ;  /* 0x5f800000040f0823 */ /* 0x000fe200000000ff */
[----:B------:R-:W-:Y:S08]  /*0c20*/  @!P0 MUFU.RCP R13, R4 ;  /* 0x00000004000d8308 */ /* 0x000ff00000001000 */
[----:B------:R-:W0:Y:S02]  /*0c30*/  @P0 MUFU.RCP R22, R15 ;  /* 0x0000000f00160308 */ /* 0x000e240000001000 */
[----:B0-----:R-:W-:-:S04]  /*0c40*/  @P0 FFMA R5, R15, R22, -1 ;  /* 0xbf8000000f050423 */ /* 0x001fc80000000016 */
[----:B------:R-:W-:-:S04]  /*0c50*/  @P0 FADD.FTZ R5, -R5, -RZ ;  /* 0x800000ff05050221 */ /* 0x000fc80000010100 */
[----:B------:R-:W-:-:S04]  /*0c60*/  @P0 FFMA R5, R22, R5, R22 ;  /* 0x0000000516050223 */ /* 0x000fc80000000016 */
[----:B------:R-:W-:Y:S01]  /*0c70*/  @P0 FFMA R13, R5, 1.84467440737095516160e+19, RZ ;  /* 0x5f800000050d0823 */ /* 0x000fe200000000ff */
[----:B------:R-:W-:Y:S06]  /*0c80*/  BRA `(.L_x_9) ;  /* 0x0000000000887947 */ /* 0x000fec0003800000 */
.L_x_8:
[----:B------:R-:W-:-:S05]  /*0c90*/  VIADD R13, R5, 0xffffff03 ;  /* 0xffffff03050d7836 */ /* 0x000fca0000000000 */
[----:B------:R-:W-:-:S13]  /*0ca0*/  ISETP.GT.U32.AND P0, PT, R13, 0x1, PT ;  /* 0x000000010d00780c */ /* 0x000fda0003f04070 */
[----:B------:R-:W-:Y:S05]  /*0cb0*/  @P0 BRA `(.L_x_10) ;  /* 0x0000000000780947 */ /* 0x000fea0003800000 */
[----:B------:R-:W-:Y:S01]  /*0cc0*/  LOP3.LUT R15, R4, 0x7fffff, RZ, 0xc0, !PT ;  /* 0x007fffff040f7812 */ /* 0x000fe200078ec0ff */
[----:B------:R-:W-:Y:S02]  /*0cd0*/  HFMA2 R24, -RZ, RZ, 0, 1.78813934326171875e-07 ;  /* 0x00000003ff187431 */ /* 0x000fe400000001ff */
[----:B------:R-:W-:Y:S01]  /*0ce0*/  VIADD R5, R5, 0xffffff04 ;  /* 0xffffff0405057836 */ /* 0x000fe20000000000 */
[----:B------:R-:W-:-:S04]  /*0cf0*/  LOP3.LUT R15, R15, 0x3f800000, RZ, 0xfc, !PT ;  /* 0x3f8000000f0f7812 */ /* 0x000fc800078efcff */
[----:B------:R-:W0:Y:S01]  /*0d00*/  MUFU.RCP R22, R15 ;  /* 0x0000000f00167308 */ /* 0x000e220000001000 */
[----:B------:R-:W-:Y:S01]  /*0d10*/  SHF.L.U32 R21, R24, R13, RZ ;  /* 0x0000000d18157219 */ /* 0x000fe200000006ff */
[----:B0-----:R-:W-:-:S04]  /*0d20*/  FFMA R17, R15, R22, -1 ;  /* 0xbf8000000f117423 */ /* 0x001fc80000000016 */
[----:B------:R-:W-:-:S04]  /*0d30*/  FADD.FTZ R17, -R17, -RZ ;  /* 0x800000ff11117221 */ /* 0x000fc80000010100 */
[CCC-:B------:R-:W-:Y:S01]  /*0d40*/  FFMA.RM R19, R22.reuse, R17.reuse, R22.reuse ;  /* 0x0000001116137223 */ /* 0x1c0fe20000004016 */
[----:B------:R-:W-:-:S04]  /*0d50*/  FFMA.RP R22, R22, R17, R22 ;  /* 0x0000001116167223 */ /* 0x000fc80000008016 */
[C---:B------:R-:W-:Y:S02]  /*0d60*/  LOP3.LUT R17, R19.reuse, 0x7fffff, RZ, 0xc0, !PT ;  /* 0x007fffff13117812 */ /* 0x040fe400078ec0ff */
[----:B------:R-:W-:Y:S02]  /*0d70*/  FSETP.NEU.FTZ.AND P0, PT, R19, R22, PT ;  /* 0x000000161300720b */ /* 0x000fe40003f1d000 */
[----:B------:R-:W-:Y:S02]  /*0d80*/  LOP3.LUT R22, R17, 0x800000, RZ, 0xfc, !PT ;  /* 0x0080000011167812 */ /* 0x000fe400078efcff */
[----:B------:R-:W-:Y:S02]  /*0d90*/  SEL R17, RZ, 0xffffffff, !P0 ;  /* 0xffffffffff117807 */ /* 0x000fe40004000000 */
[----:B------:R-:W-:Y:S02]  /*0da0*/  LOP3.LUT R24, R21, R22, RZ, 0xc0, !PT ;  /* 0x0000001615187212 */ /* 0x000fe400078ec0ff */
[----:B------:R-:W-:-:S02]  /*0db0*/  IADD3 R17, PT, PT, -R17, RZ, RZ ;  /* 0x000000ff11117210 */ /* 0x000fc40007ffe1ff */
[-C--:B------:R-:W-:Y:S02]  /*0dc0*/  SHF.R.U32.HI R24, RZ, R13.reuse, R24 ;  /* 0x0000000dff187219 */ /* 0x080fe40000011618 */
[--C-:B------:R-:W-:Y:S02]  /*0dd0*/  LOP3.LUT P1, RZ, R17, R13, R22.reuse, 0xf8, !PT ;  /* 0x0000000d11ff7212 */ /* 0x100fe4000782f816 */
[C---:B------:R-:W-:Y:S02]  /*0de0*/  LOP3.LUT P0, RZ, R24.reuse, 0x1, RZ, 0xc0, !PT ;  /* 0x0000000118ff7812 */ /* 0x040fe4000780c0ff */
[----:B------:R-:W-:Y:S02]  /*0df0*/  LOP3.LUT P2, RZ, R24, 0x2, RZ, 0xc0, !PT ;  /* 0x0000000218ff7812 */ /* 0x000fe4000784c0ff */
[----:B------:R-:W-:Y:S02]  /*0e00*/  SHF.R.U32.HI R5, RZ, R5, R22 ;  /* 0x00000005ff057219 */ /* 0x000fe40000011616 */
[----:B------:R-:W-:-:S02]  /*0e10*/  PLOP3.LUT P0, PT, P0, P1, P2, 0xe0, 0x0 ;  /* 0x000000000000781c */ /* 0x000fc40000703c20 */
[----:B------:R-:W-:Y:S02]  /*0e20*/  LOP3.LUT P1, RZ, R4, 0x7fffff, RZ, 0xc0, !PT ;  /* 0x007fffff04ff7812 */ /* 0x000fe4000782c0ff */
[----:B------:R-:W-:-:S04]  /*0e30*/  SEL R13, RZ, 0x1, !P0 ;  /* 0x00000001ff0d7807 */ /* 0x000fc80004000000 */
[----:B------:R-:W-:-:S04]  /*0e40*/  IADD3 R13, PT, PT, -R13, RZ, RZ ;  /* 0x000000ff0d0d7210 */ /* 0x000fc80007ffe1ff */
[----:B------:R-:W-:-:S13]  /*0e50*/  ISETP.GE.AND P0, PT, R13, RZ, PT ;  /* 0x000000ff0d00720c */ /* 0x000fda0003f06270 */
[----:B------:R-:W-:-:S04]  /*0e60*/  @!P0 IADD3 R5, PT, PT, R5, 0x1, RZ ;  /* 0x0000000105058810 */ /* 0x000fc80007ffe0ff */
[----:B------:R-:W-:-:S04]  /*0e70*/  @!P1 SHF.L.U32 R5, R5, 0x1, RZ ;  /* 0x0000000105059819 */ /* 0x000fc800000006ff */
[----:B------:R-:W-:Y:S01]  /*0e80*/  LOP3.LUT R13, R5, 0x80000000, R4, 0xf8, !PT ;  /* 0x80000000050d7812 */ /* 0x000fe200078ef804 */
[----:B------:R-:W-:Y:S06]  /*0e90*/  BRA `(.L_x_9) ;  /* 0x0000000000047947 */ /* 0x000fec0003800000 */
.L_x_10:
[----:B------:R0:W1:Y:S02]  /*0ea0*/  MUFU.RCP R13, R4 ;  /* 0x00000004000d7308 */ /* 0x0000640000001000 */
.L_x_9:
[----:B------:R-:W-:Y:S05]  /*0eb0*/  BSYNC.RECONVERGENT B1 ;  /* 0x0000000000017941 */ /* 0x000fea0003800200 */
.L_x_7:
[----:B------:R-:W-:-:S04]  /*0ec0*/  MOV R17, 0x0 ;  /* 0x0000000000117802 */ /* 0x000fc80000000f00 */
[----:B01----:R-:W-:Y:S05]  /*0ed0*/  RET.REL.NODEC R16 `(_Z22project3DGaussiansTo2DPKfS0_S0_S0_PfS1_) ;  /* 0xfffffff010487950 */ /* 0x003fea0003c3ffff */
        .weak           $__internal_1_$__cuda_sm3x_div_rn_noftz_f32_slowpath
        .type           $__internal_1_$__cuda_sm3x_div_rn_noftz_f32_slowpath,@function
        .size           $__internal_1_$__cuda_sm3x_div_rn_noftz_f32_slowpath,(.L_x_24 - $__internal_1_$__cuda_sm3x_div_rn_noftz_f32_slowpath)
$__internal_1_$__cuda_sm3x_div_rn_noftz_f32_slowpath:
[----:B------:R-:W-:Y:S01]  /*0ee0*/  SHF.R.U32.HI R17, RZ, 0x17, R5 ;  /* 0x00000017ff117819 */ /* 0x000fe20000011605 */
[----:B------:R-:W-:Y:S01]  /*0ef0*/  BSSY.RECONVERGENT B1, `(.L_x_11) ;  /* 0x0000062000017945 */ /* 0x000fe20003800200 */
[----:B------:R-:W-:Y:S02]  /*0f00*/  SHF.R.U32.HI R19, RZ, 0x17, R4 ;  /* 0x00000017ff137819 */ /* 0x000fe40000011604 */
[----:B------:R-:W-:Y:S02]  /*0f10*/  LOP3.LUT R17, R17, 0xff, RZ, 0xc0, !PT ;  /* 0x000000ff11117812 */ /* 0x000fe400078ec0ff */
[----:B------:R-:W-:-:S03]  /*0f20*/  LOP3.LUT R22, R19, 0xff, RZ, 0xc0, !PT ;  /* 0x000000ff13167812 */ /* 0x000fc600078ec0ff */
[----:B------:R-:W-:Y:S01]  /*0f30*/  VIADD R21, R17, 0xffffffff ;  /* 0xffffffff11157836 */ /* 0x000fe20000000000 */
[----:B------:R-:W-:-:S04]  /*0f40*/  IADD3 R20, PT, PT, R22, -0x1, RZ ;  /* 0xffffffff16147810 */ /* 0x000fc80007ffe0ff */
[----:B------:R-:W-:-:S04]  /*0f50*/  ISETP.GT.U32.AND P0, PT, R21, 0xfd, PT ;  /* 0x000000fd1500780c */ /* 0x000fc80003f04070 */
[----:B------:R-:W-:-:S13]  /*0f60*/  ISETP.GT.U32.OR P0, PT, R20, 0xfd, P0 ;  /* 0x000000fd1400780c */ /* 0x000fda0000704470 */
[----:B------:R-:W-:Y:S01]  /*0f70*/  @!P0 MOV R19, RZ ;  /* 0x000000ff00138202 */ /* 0x000fe20000000f00 */
[----:B------:R-:W-:Y:S06]  /*0f80*/  @!P0 BRA `(.L_x_12) ;  /* 0x00000000005c8947 */ /* 0x000fec0003800000 */
[----:B------:R-:W-:Y:S02]  /*0f90*/  FSETP.GTU.FTZ.AND P0, PT, |R4|, +INF , PT ;  /* 0x7f8000000400780b */ /* 0x000fe40003f1c200 */
[----:B------:R-:W-:-:S04]  /*0fa0*/  FSETP.GTU.FTZ.AND P1, PT, |R5|, +INF , PT ;  /* 0x7f8000000500780b */ /* 0x000fc80003f3c200 */
[----:B------:R-:W-:-:S13]  /*0fb0*/  PLOP3.LUT P0, PT, P0, P1, PT, 0xf8, 0x8f ;  /* 0x00000000008f781c */ /* 0x000fda0000703f70 */
[----:B------:R-:W-:Y:S05]  /*0fc0*/  @P0 BRA `(.L_x_13) ;  /* 0x00000004004c0947 */ /* 0x000fea0003800000 */
[----:B------:R-:W-:-:S13]  /*0fd0*/  LOP3.LUT P0, RZ, R5, 0x7fffffff, R4, 0xc8, !PT ;  /* 0x7fffffff05ff7812 */ /* 0x000fda000780c804 */
[----:B------:R-:W-:Y:S05]  /*0fe0*/  @!P0 BRA `(.L_x_14) ;  /* 0x00000004003c8947 */ /* 0x000fea0003800000 */
[C---:B------:R-:W-:Y:S02]  /*0ff0*/  FSETP.NEU.FTZ.AND P2, PT, |R4|.reuse, +INF , PT ;  /* 0x7f8000000400780b */ /* 0x040fe40003f5d200 */
[----:B------:R-:W-:Y:S02]  /*1000*/  FSETP.NEU.FTZ.AND P1, PT, |R5|, +INF , PT ;  /* 0x7f8000000500780b */ /* 0x000fe40003f3d200 */
[----:B------:R-:W-:-:S11]  /*1010*/  FSETP.NEU.FTZ.AND P0, PT, |R4|, +INF , PT ;  /* 0x7f8000000400780b */ /* 0x000fd60003f1d200 */
[----:B------:R-:W-:Y:S05]  /*1020*/  @!P1 BRA !P2, `(.L_x_14) ;  /* 0x00000004002c9947 */ /* 0x000fea0005000000 */
[----:B------:R-:W-:-:S04]  /*1030*/  LOP3.LUT P2, RZ, R4, 0x7fffffff, RZ, 0xc0, !PT ;  /* 0x7fffffff04ff7812 */ /* 0x000fc8000784c0ff */
[----:B------:R-:W-:-:S13]  /*1040*/  PLOP3.LUT P1, PT, P1, P2, PT, 0x2f, 0xf2 ;  /* 0x0000000000f2781c */ /* 0x000fda0000f24577 */
[----:B------:R-:W-:Y:S05]  /*1050*/  @P1 BRA `(.L_x_15) ;  /* 0x0000000400181947 */ /* 0x000fea0003800000 */
[----:B------:R-:W-:-:S04]  /*1060*/  LOP3.LUT P1, RZ, R5, 0x7fffffff, RZ, 0xc0, !PT ;  /* 0x7fffffff05ff7812 */ /* 0x000fc8000782c0ff */
[----:B------:R-:W-:-:S13]  /*1070*/  PLOP3.LUT P0, PT, P0, P1, PT, 0x2f, 0xf2 ;  /* 0x0000000000f2781c */ /* 0x000fda0000702577 */
[----:B------:R-:W-:Y:S05]  /*1080*/  @P0 BRA `(.L_x_16) ;  /* 0x0000000400000947 */ /* 0x000fea0003800000 */
[----:B------:R-:W-:Y:S02]  /*1090*/  ISETP.GE.AND P0, PT, R20, RZ, PT ;  /* 0x000000ff1400720c */ /* 0x000fe40003f06270 */
[----:B------:R-:W-:-:S11]  /*10a0*/  ISETP.GE.AND P1, PT, R21, RZ, PT ;  /* 0x000000ff1500720c */ /* 0x000fd60003f26270 */
[----:B------:R-:W-:Y:S01]  /*10b0*/  @P0 MOV R19, RZ ;  /* 0x000000ff00130202 */ /* 0x000fe20000000f00 */
[----:B------:R-:W-:Y:S02]  /*10c0*/  @!P0 IMAD.MOV.U32 R19, RZ, RZ, -0x40 ;  /* 0xffffffc0ff138424 */ /* 0x000fe400078e00ff */
[----:B------:R-:W-:Y:S01]  /*10d0*/  @!P0 FFMA R4, R4, 1.84467440737095516160e+19, RZ ;  /* 0x5f80000004048823 */ /* 0x000fe200000000ff */
[----:B------:R-:W-:Y:S02]  /*10e0*/  @!P1 FFMA R5, R5, 1.84467440737095516160e+19, RZ ;  /* 0x5f80000005059823 */ /* 0x000fe400000000ff */
[----:B------:R-:W-:-:S07]  /*10f0*/  @!P1 IADD3 R19, PT, PT, R19, 0x40, RZ ;  /* 0x0000004013139810 */ /* 0x000fce0007ffe0ff */
.L_x_12:
[----:B------:R-:W-:Y:S01]  /*1100*/  LEA R20, R17, 0xc0800000, 0x17 ;  /* 0xc080000011147811 */ /* 0x000fe200078eb8ff */
[----:B------:R-:W-:Y:S01]  /*1110*/  BSSY.RECONVERGENT B2, `(.L_x_17) ;  /* 0x0000036000027945 */ /* 0x000fe20003800200 */
[----:B------:R-:W-:Y:S02]  /*1120*/  IADD3 R22, PT, PT, R22, -0x7f, RZ ;  /* 0xffffff8116167810 */ /* 0x000fe40007ffe0ff */
[----:B------:R-:W-:-:S03]  /*1130*/  IADD3 R23, PT, PT, -R20, R5, RZ ;  /* 0x0000000514177210 */ /* 0x000fc60007ffe1ff */
[C---:B------:R-:W-:Y:S01]  /*1140*/  IMAD R4, R22.reuse, -0x800000, R4 ;  /* 0xff80000016047824 */ /* 0x040fe200078e0204 */
[----:B------:R-:W0:Y:S01]  /*1150*/  MUFU.RCP R5, R23 ;  /* 0x0000001700057308 */ /* 0x000e220000001000 */
[----:B------:R-:W-:Y:S01]  /*1160*/  FADD.FTZ R21, -R23, -RZ ;  /* 0x800000ff17157221 */ /* 0x000fe20000010100 */
[----:B------:R-:W-:-:S05]  /*1170*/  IADD3 R22, PT, PT, R22, 0x7f, -R17 ;  /* 0x0000007f16167810 */ /* 0x000fca0007ffe811 */
[----:B------:R-:W-:Y:S02]  /*1180*/  IMAD.IADD R22, R22, 0x1, R19 ;  /* 0x0000000116167824 */ /* 0x000fe400078e0213 */
[----:B0-----:R-:W-:-:S04]  /*1190*/  FFMA R20, R5, R21, 1 ;  /* 0x3f80000005147423 */ /* 0x001fc80000000015 */
[----:B------:R-:W-:-:S04]  /*11a0*/  FFMA R5, R5, R20, R5 ;  /* 0x0000001405057223 */ /* 0x000fc80000000005 */
[----:B------:R-:W-:-:S04]  /*11b0*/  FFMA R20, R4, R5, RZ ;  /* 0x0000000504147223 */ /* 0x000fc800000000ff */
[----:B------:R-:W-:-:S04]  /*11c0*/  FFMA R24, R21, R20, R4 ;  /* 0x0000001415187223 */ /* 0x000fc80000000004 */
[----:B------:R-:W-:-:S04]  /*11d0*/  FFMA R20, R5, R24, R20 ;  /* 0x0000001805147223 */ /* 0x000fc80000000014 */
[----:B------:R-:W-:-:S04]  /*11e0*/  FFMA R21, R21, R20, R4 ;  /* 0x0000001415157223 */ /* 0x000fc80000000004 */
[----:B------:R-:W-:-:S05]  /*11f0*/  FFMA R4, R5, R21, R20 ;  /* 0x0000001505047223 */ /* 0x000fca0000000014 */
[----:B------:R-:W-:-:S04]  /*1200*/  SHF.R.U32.HI R17, RZ, 0x17, R4 ;  /* 0x00000017ff117819 */ /* 0x000fc80000011604 */
[----:B------:R-:W-:-:S04]  /*1210*/  LOP3.LUT R17, R17, 0xff, RZ, 0xc0, !PT ;  /* 0x000000ff11117812 */ /* 0x000fc800078ec0ff */
[----:B------:R-:W-:-:S04]  /*1220*/  IADD3 R23, PT, PT, R17, R22, RZ ;  /* 0x0000001611177210 */ /* 0x000fc80007ffe0ff */
[----:B------:R-:W-:-:S04]  /*1230*/  IADD3 R17, PT, PT, R23, -0x1, RZ ;  /* 0xffffffff17117810 */ /* 0x000fc80007ffe0ff */
[----:B------:R-:W-:-:S13]  /*1240*/  ISETP.GE.U32.AND P0, PT, R17, 0xfe, PT ;  /* 0x000000fe1100780c */ /* 0x000fda0003f06070 */
[----:B------:R-:W-:Y:S05]  /*1250*/  @!P0 BRA `(.L_x_18) ;  /* 0x0000000000808947 */ /* 0x000fea0003800000 */
[----:B------:R-:W-:-:S13]  /*1260*/  ISETP.GT.AND P0, PT, R23, 0xfe, PT ;  /* 0x000000fe1700780c */ /* 0x000fda0003f04270 */
[----:B------:R-:W-:Y:S05]  /*1270*/  @P0 BRA `(.L_x_19) ;  /* 0x00000000006c0947 */ /* 0x000fea0003800000 */
[----:B------:R-:W-:-:S13]  /*1280*/  ISETP.GE.AND P0, PT, R23, 0x1, PT ;  /* 0x000000011700780c */ /* 0x000fda0003f06270 */
[----:B------:R-:W-:Y:S05]  /*1290*/  @P0 BRA `(.L_x_20) ;  /* 0x0000000000740947 */ /* 0x000fea0003800000 */
[----:B------:R-:W-:Y:S02]  /*12a0*/  ISETP.GE.AND P0, PT, R23, -0x18, PT ;  /* 0xffffffe81700780c */ /* 0x000fe40003f06270 */
[----:B------:R-:W-:-:S11]  /*12b0*/  LOP3.LUT R4, R4, 0x80000000, RZ, 0xc0, !PT ;  /* 0x8000000004047812 */ /* 0x000fd600078ec0ff */
[----:B------:R-:W-:Y:S05]  /*12c0*/  @!P0 BRA `(.L_x_20) ;  /* 0x0000000000688947 */ /* 0x000fea0003800000 */
[-CC-:B------:R-:W-:Y:S01]  /*12d0*/  FFMA.RZ R17, R5, R21.reuse, R20.reuse ;  /* 0x0000001505117223 */ /* 0x180fe2000000c014 */
[C---:B------:R-:W-:Y:S02]  /*12e0*/  IADD3 R22, PT, PT, R23.reuse, 0x20, RZ ;  /* 0x0000002017167810 */ /* 0x040fe40007ffe0ff */
[----:B------:R-:W-:Y:S02]  /*12f0*/  ISETP.NE.AND P2, PT, R23, RZ, PT ;  /* 0x000000ff1700720c */ /* 0x000fe40003f45270 */
[----:B------:R-:W-:Y:S01]  /*1300*/  LOP3.LUT R19, R17, 0x7fffff, RZ, 0xc0, !PT ;  /* 0x007fffff11137812 */ /* 0x000fe200078ec0ff */
[CCC-:B------:R-:W-:Y:S01]  /*1310*/  FFMA.RP R17, R5.reuse, R21.reuse, R20.reuse ;  /* 0x0000001505117223 */ /* 0x1c0fe20000008014 */
[----:B------:R-:W-:Y:S01]  /*1320*/  FFMA.RM R20, R5, R21, R20 ;  /* 0x0000001505147223 */ /* 0x000fe20000004014 */
[----:B------:R-:W-:Y:S02]  /*1330*/  ISETP.NE.AND P1, PT, R23, RZ, PT ;  /* 0x000000ff1700720c */ /* 0x000fe40003f25270 */
[----:B------:R-:W-:-:S02]  /*1340*/  LOP3.LUT R19, R19, 0x800000, RZ, 0xfc, !PT ;  /* 0x0080000013137812 */ /* 0x000fc400078efcff */
[----:B------:R-:W-:Y:S02]  /*1350*/  IADD3 R5, PT, PT, -R23, RZ, RZ ;  /* 0x000000ff17057210 */ /* 0x000fe40007ffe1ff */
[----:B------:R-:W-:Y:S02]  /*1360*/  SHF.L.U32 R22, R19, R22, RZ ;  /* 0x0000001613167219 */ /* 0x000fe400000006ff */
[----:B------:R-:W-:Y:S02]  /*1370*/  FSETP.NEU.FTZ.AND P0, PT, R17, R20, PT ;  /* 0x000000141100720b */ /* 0x000fe40003f1d000 */
[----:B------:R-:W-:Y:S02]  /*1380*/  SEL R20, R5, RZ, P2 ;  /* 0x000000ff05147207 */ /* 0x000fe40001000000 */
[----:B------:R-:W-:Y:S02]  /*1390*/  ISETP.NE.AND P1, PT, R22, RZ, P1 ;  /* 0x000000ff1600720c */ /* 0x000fe40000f25270 */
[----:B------:R-:W-:-:S02]  /*13a0*/  SHF.R.U32.HI R20, RZ, R20, R19 ;  /* 0x00000014ff147219 */ /* 0x000fc40000011613 */
[----:B------:R-:W-:Y:S02]  /*13b0*/  PLOP3.LUT P0, PT, P0, P1, PT, 0xf8, 0x8f ;  /* 0x00000000008f781c */ /* 0x000fe40000703f70 */
[----:B------:R-:W-:Y:S02]  /*13c0*/  SHF.R.U32.HI R22, RZ, 0x1, R20 ;  /* 0x00000001ff167819 */ /* 0x000fe40000011614 */
[----:B------:R-:W-:-:S04]  /*13d0*/  SEL R5, RZ, 0x1, !P0 ;  /* 0x00000001ff057807 */ /* 0x000fc80004000000 */
[----:B------:R-:W-:-:S04]  /*13e0*/  LOP3.LUT R5, R5, 0x1, R22, 0xf8, !PT ;  /* 0x0000000105057812 */ /* 0x000fc800078ef816 */
[----:B------:R-:W-:-:S05]  /*13f0*/  LOP3.LUT R5, R5, R20, RZ, 0xc0, !PT ;  /* 0x0000001405057212 */ /* 0x000fca00078ec0ff */
[----:B------:R-:W-:-:S05]  /*1400*/  IMAD.IADD R5, R22, 0x1, R5 ;  /* 0x0000000116057824 */ /* 0x000fca00078e0205 */
[----:B------:R-:W-:Y:S01]  /*1410*/  LOP3.LUT R4, R5, R4, RZ, 0xfc, !PT ;  /* 0x0000000405047212 */ /* 0x000fe200078efcff */
[----:B------:R-:W-:Y:S06]  /*1420*/  BRA `(.L_x_20) ;  /* 0x0000000000107947 */ /* 0x000fec0003800000 */
.L_x_19:
[----:B------:R-:W-:-:S04]  /*1430*/  LOP3.LUT R4, R4, 0x80000000, RZ, 0xc0, !PT ;  /* 0x8000000004047812 */ /* 0x000fc800078ec0ff */
[----:B------:R-:W-:Y:S01]  /*1440*/  LOP3.LUT R4, R4, 0x7f800000, RZ, 0xfc, !PT ;  /* 0x7f80000004047812 */ /* 0x000fe200078efcff */
[----:B------:R-:W-:Y:S06]  /*1450*/  BRA `(.L_x_20) ;  /* 0x0000000000047947 */ /* 0x000fec0003800000 */
.L_x_18:
[----:B------:R-:W-:-:S07]  /*1460*/  LEA R4, R22, R4, 0x17 ;  /* 0x0000000416047211 */ /* 0x000fce00078eb8ff */
.L_x_20:
[----:B------:R-:W-:Y:S05]  /*1470*/  BSYNC.RECONVERGENT B2 ;  /* 0x0000000000027941 */ /* 0x000fea0003800200 */
.L_x_17:
[----:B------:R-:W-:Y:S05]  /*1480*/  BRA `(.L_x_21) ;  /* 0x0000000000207947 */ /* 0x000fea0003800000 */
.L_x_16:
[----:B------:R-:W-:-:S04]  /*1490*/  LOP3.LUT R4, R5, 0x80000000, R4, 0x48, !PT ;  /* 0x8000000005047812 */ /* 0x000fc800078e4804 */
[----:B------:R-:W-:Y:S01]  /*14a0*/  LOP3.LUT R4, R4, 0x7f800000, RZ, 0xfc, !PT ;  /* 0x7f80000004047812 */ /* 0x000fe200078efcff */
[----:B------:R-:W-:Y:S06]  /*14b0*/  BRA `(.L_x_21) ;  /* 0x0000000000147947 */ /* 0x000fec0003800000 */
.L_x_15:
[----:B------:R-:W-:Y:S01]  /*14c0*/  LOP3.LUT R4, R5, 0x80000000, R4, 0x48, !PT ;  /* 0x8000000005047812 */ /* 0x000fe200078e4804 */
[----:B------:R-:W-:Y:S06]  /*14d0*/  BRA `(.L_x_21) ;  /* 0x00000000000c7947 */ /* 0x000fec0003800000 */
.L_x_14:
[----:B------:R-:W0:Y:S01]  /*14e0*/  MUFU.RSQ R4, -QNAN ;  /* 0xffc0000000047908 */ /* 0x000e220000001400 */
[----:B------:R-:W-:Y:S05]  /*14f0*/  BRA `(.L_x_21) ;  /* 0x0000000000047947 */ /* 0x000fea0003800000 */
.L_x_13:
[----:B------:R-:W-:-:S07]  /*1500*/  FADD.FTZ R4, R4, R5 ;  /* 0x0000000504047221 */ /* 0x000fce0000010000 */
.L_x_21:
[----:B------:R-:W-:Y:S05]  /*1510*/  BSYNC.RECONVERGENT B1 ;  /* 0x0000000000017941 */ /* 0x000fea0003800200 */
.L_x_11:
[----:B------:R-:W-:Y:S01]  /*1520*/  HFMA2 R5, -RZ, RZ, 0, 0 ;  /* 0x00000000ff057431 */ /* 0x000fe200000001ff */
[----:B0-----:R-:W-:Y:S02]  /*1530*/  MOV R19, R4 ;  /* 0x0000000400137202 */ /* 0x001fe40000000f00 */
[----:B------:R-:W-:-:S04]  /*1540*/  MOV R4, R16 ;  /* 0x0000001000047202 */ /* 0x000fc80000000f00 */
[----:B------:R-:W-:Y:S05]  /*1550*/  RET.REL.NODEC R4 `(_Z22project3DGaussiansTo2DPKfS0_S0_S0_PfS1_) ;  /* 0xffffffe804a87950 */ /* 0x000fea0003c3ffff */
.L_x_22:
[----:B------:R-:W-:-:S00]  /*1560*/  BRA `(.L_x_22) ;  /* 0xfffffffc00fc7947 */ /* 0x000fc0000383ffff */
[----:B------:R-:W-:-:S00]  /*1570*/  NOP ;  /* 0x0000000000007918 */ /* 0x000fc00000000000 */
        /* <DEDUP_REMOVED lines=8> */
.L_x_24:


//--------------------- .nv.shared._Z22project3DGaussiansTo2DPKfS0_S0_S0_PfS1_ --------------------------
	.section	.nv.shared._Z22project3DGaussiansTo2DPKfS0_S0_S0_PfS1_,"aw",@nobits
	.sectionflags	@""
	.align	16
	.zero		1024


//--------------------- .nv.shared.reserved.0     --------------------------
	.section	.nv.shared.reserved.0,"aw",@nobits
	.weak		__nv_reservedSMEM_offset_0_alias
	.size		__nv_reservedSMEM_offset_0_alias, 0, 64
	.other		__nv_reservedSMEM_offset_0_alias,@"STO_CUDA_RESERVED_SHARED STV_DEFAULT"
__nv_reservedSMEM_offset_0_alias:
	.zero		0
	.zero		64


//--------------------- .nv.constant0._Z22project3DGaussiansTo2DPKfS0_S0_S0_PfS1_ --------------------------
	.section	.nv.constant0._Z22project3DGaussiansTo2DPKfS0_S0_S0_PfS1_,"a",@progbits
	.sectionflags	@""
	.align	4
.nv.constant0._Z22project3DGaussiansTo2DPKfS0_S0_S0_PfS1_:
	.zero		944


//--------------------- SYMBOLS --------------------------

	.type		.nv.reservedSmem.offset0,@object
	.size		.nv.reservedSmem.offset0,0x4
	.type		.nv.reservedSmem.cap,@object
	.size		.nv.reservedSmem.cap,0x4
